	.headerflags	@"EF_CUDA_TEXMODE_UNIFIED EF_CUDA_64BIT_ADDRESS EF_CUDA_ACCELERATORS EF_CUDA_SM90 EF_CUDA_VIRTUAL_SM(EF_CUDA_SM90)"
	.elftype	@"ET_EXEC"


//--------------------- .nv.info                  --------------------------
	.section	.nv.info,"",@"SHT_CUDA_INFO"
	.align	4


	//----- nvinfo : EIATTR_REGCOUNT
	.align		4
        /*0000*/ 	.byte	0x04, 0x2f
        /*0002*/ 	.short	(.L_3 - .L_2)
	.align		4
.L_2:
        /*0004*/ 	.word	index@(triton_poi_fused__native_batch_norm_legit_no_training_relu_50)
        /*0008*/ 	.word	0x00000022


	//----- nvinfo : EIATTR_MIN_STACK_SIZE
	.align		4
.L_3:
        /*000c*/ 	.byte	0x04, 0x12
        /*000e*/ 	.short	(.L_5 - .L_4)
	.align		4
.L_4:
        /*0010*/ 	.word	index@(triton_poi_fused__native_batch_norm_legit_no_training_relu_50)
        /*0014*/ 	.word	0x00000000


	//----- nvinfo : EIATTR_FRAME_SIZE
	.align		4
.L_5:
        /*0018*/ 	.byte	0x04, 0x11
        /*001a*/ 	.short	(.L_7 - .L_6)
	.align		4
.L_6:
        /*001c*/ 	.word	index@(triton_poi_fused__native_batch_norm_legit_no_training_relu_50)
        /*0020*/ 	.word	0x00000000


	//----- nvinfo : EIATTR_MIN_STACK_SIZE
	.align		4
.L_7:
        /*0024*/ 	.byte	0x04, 0x12
        /*0026*/ 	.short	(.L_9 - .L_8)
	.align		4
.L_8:
        /*0028*/ 	.word	index@(triton_poi_fused__native_batch_norm_legit_no_training_relu_50)
        /*002c*/ 	.word	0x00000000
.L_9:


//--------------------- .nv.info.triton_poi_fused__native_batch_norm_legit_no_training_relu_50 --------------------------
	.section	.nv.info.triton_poi_fused__native_batch_norm_legit_no_training_relu_50,"",@"SHT_CUDA_INFO"
	.sectionflags	@""
	.align	4


	//----- nvinfo : EIATTR_CUDA_API_VERSION
	.align		4
        /*0000*/ 	.byte	0x04, 0x37
        /*0002*/ 	.short	(.L_11 - .L_10)
.L_10:
        /*0004*/ 	.word	0x0000007c


	//----- nvinfo : EIATTR_KPARAM_INFO
	.align		4
.L_11:
        /*0008*/ 	.byte	0x04, 0x17
        /*000a*/ 	.short	(.L_13 - .L_12)
.L_12:
        /*000c*/ 	.word	0x00000000
        /*0010*/ 	.short	0x0006
        /*0012*/ 	.short	0x0030
        /*0014*/ 	.byte	0x00, 0xf0, 0x11, 0x00


	//----- nvinfo : EIATTR_KPARAM_INFO
	.align		4
.L_13:
        /*0018*/ 	.byte	0x04, 0x17
        /*001a*/ 	.short	(.L_15 - .L_14)
.L_14:
        /*001c*/ 	.word	0x00000000
        /*0020*/ 	.short	0x0005
        /*0022*/ 	.short	0x0028
        /*0024*/ 	.byte	0x00, 0xf4, 0x21, 0x00


	//----- nvinfo : EIATTR_KPARAM_INFO
	.align		4
.L_15:
        /*0028*/ 	.byte	0x04, 0x17
        /*002a*/ 	.short	(.L_17 - .L_16)
.L_16:
        /*002c*/ 	.word	0x00000000
        /*0030*/ 	.short	0x0004
        /*0032*/ 	.short	0x0020
        /*0034*/ 	.byte	0x00, 0xf4, 0x21, 0x00


	//----- nvinfo : EIATTR_KPARAM_INFO
	.align		4
.L_17:
        /*0038*/ 	.byte	0x04, 0x17
        /*003a*/ 	.short	(.L_19 - .L_18)
.L_18:
        /*003c*/ 	.word	0x00000000
        /*0040*/ 	.short	0x0003
        /*0042*/ 	.short	0x0018
        /*0044*/ 	.byte	0x00, 0xf4, 0x21, 0x00


	//----- nvinfo : EIATTR_KPARAM_INFO
	.align		4
.L_19:
        /*0048*/ 	.byte	0x04, 0x17
        /*004a*/ 	.short	(.L_21 - .L_20)
.L_20:
        /*004c*/ 	.word	0x00000000
        /*0050*/ 	.short	0x0002
        /*0052*/ 	.short	0x0010
        /*0054*/ 	.byte	0x00, 0xf4, 0x21, 0x00


	//----- nvinfo : EIATTR_KPARAM_INFO
	.align		4
.L_21:
        /*0058*/ 	.byte	0x04, 0x17
        /*005a*/ 	.short	(.L_23 - .L_22)
.L_22:
        /*005c*/ 	.word	0x00000000
        /*0060*/ 	.short	0x0001
        /*0062*/ 	.short	0x0008
        /*0064*/ 	.byte	0x00, 0xf4, 0x21, 0x00


	//----- nvinfo : EIATTR_KPARAM_INFO
	.align		4
.L_23:
        /*0068*/ 	.byte	0x04, 0x17
        /*006a*/ 	.short	(.L_25 - .L_24)
.L_24:
        /*006c*/ 	.word	0x00000000
        /*0070*/ 	.short	0x0000
        /*0072*/ 	.short	0x0000
        /*0074*/ 	.byte	0x00, 0xf4, 0x21, 0x00


	//----- nvinfo : EIATTR_SPARSE_MMA_MASK
	.align		4
.L_25:
        /*0078*/ 	.byte	0x03, 0x50
        /*007a*/ 	.short	0x0000


	//----- nvinfo : EIATTR_MAXREG_COUNT
	.align		4
        /*007c*/ 	.byte	0x03, 0x1b
        /*007e*/ 	.short	0x00ff


	//----- nvinfo : EIATTR_EXIT_INSTR_OFFSETS
	.align		4
        /*0080*/ 	.byte	0x04, 0x1c
        /*0082*/ 	.short	(.L_27 - .L_26)


	//   ....[0]....
.L_26:
        /*0084*/ 	.word	0x00000bc0


	//   ....[1]....
        /*0088*/ 	.word	0x00000be0


	//----- nvinfo : EIATTR_REQNTID
	.align		4
.L_27:
        /*008c*/ 	.byte	0x04, 0x10
        /*008e*/ 	.short	(.L_29 - .L_28)
.L_28:
        /*0090*/ 	.word	0x00000080
        /*0094*/ 	.word	0x00000001
        /*0098*/ 	.word	0x00000001


	//----- nvinfo : EIATTR_CBANK_PARAM_SIZE
	.align		4
.L_29:
        /*009c*/ 	.byte	0x03, 0x19
        /*009e*/ 	.short	0x0034


	//----- nvinfo : EIATTR_PARAM_CBANK
	.align		4
        /*00a0*/ 	.byte	0x04, 0x0a
        /*00a2*/ 	.short	(.L_31 - .L_30)
	.align		4
.L_30:
        /*00a4*/ 	.word	index@(.nv.constant0.triton_poi_fused__native_batch_norm_legit_no_training_relu_50)
        /*00a8*/ 	.short	0x0210
        /*00aa*/ 	.short	0x0034


	//----- nvinfo : EIATTR_SW_WAR
	.align		4
.L_31:
        /*00ac*/ 	.byte	0x04, 0x36
        /*00ae*/ 	.short	(.L_33 - .L_32)
.L_32:
        /*00b0*/ 	.word	0x00000008
.L_33:


//--------------------- .nv.callgraph             --------------------------
	.section	.nv.callgraph,"",@"SHT_CUDA_CALLGRAPH"
	.align	4
	.sectionentsize	8
	.align		4
        /*0000*/ 	.word	0x00000000
	.align		4
        /*0004*/ 	.word	0xffffffff
	.align		4
        /*0008*/ 	.word	0x00000000
	.align		4
        /*000c*/ 	.word	0xfffffffe
	.align		4
        /*0010*/ 	.word	0x00000000
	.align		4
        /*0014*/ 	.word	0xfffffffd
	.align		4
        /*0018*/ 	.word	0x00000000
	.align		4
        /*001c*/ 	.word	0xfffffffc


//--------------------- .nv.constant4             --------------------------
	.section	.nv.constant4,"a",@progbits
	.align	8
	.align		8
.nv.constant4:
        /*0000*/ 	.dword	_$_str
	.align		8
        /*0008*/ 	.dword	_$_str_$_2


//--------------------- .text.triton_poi_fused__native_batch_norm_legit_no_training_relu_50 --------------------------
	.section	.text.triton_poi_fused__native_batch_norm_legit_no_training_relu_50,"ax",@progbits
	.align	128
        .global         triton_poi_fused__native_batch_norm_legit_no_training_relu_50
        .type           triton_poi_fused__native_batch_norm_legit_no_training_relu_50,@function
        .size           triton_poi_fused__native_batch_norm_legit_no_training_relu_50,(.L_x_1 - triton_poi_fused__native_batch_norm_legit_no_training_relu_50)
        .other          triton_poi_fused__native_batch_norm_legit_no_training_relu_50,@"STO_CUDA_ENTRY STV_DEFAULT"
triton_poi_fused__native_batch_norm_legit_no_training_relu_50:
.text.triton_poi_fused__native_batch_norm_legit_no_training_relu_50:
[----:B------:R-:W0:Y:S01]  /*0000*/  LDC R1, c[0x0][0x28] ;  /* 0x00000a00ff017b82 */ /* 0x000e220000000800 */
[----:B------:R-:W1:Y:S01]  /*0010*/  S2R R0, SR_TID.X ;  /* 0x0000000000007919 */ /* 0x000e620000002100 */
[----:B------:R-:W-:-:S06]  /*0020*/  HFMA2.MMA R2, -RZ, RZ, 0, 0 ;  /* 0x00000000ff027435 */ /* 0x000fcc00000001ff */
[----:B------:R-:W2:Y:S01]  /*0030*/  LDC.64 R24, c[0x0][0x210] ;  /* 0x00008400ff187b82 */ /* 0x000ea20000000a00 */
[----:B------:R-:W-:Y:S01]  /*0040*/  CS2R R6, SRZ ;  /* 0x0000000000067805 */ /* 0x000fe2000001ff00 */
[----:B------:R-:W3:Y:S01]  /*0050*/  S2R R3, SR_CTAID.X ;  /* 0x0000000000037919 */ /* 0x000ee20000002500 */
[----:B------:R-:W-:Y:S02]  /*0060*/  CS2R R8, SRZ ;  /* 0x0000000000087805 */ /* 0x000fe4000001ff00 */
[----:B------:R-:W-:Y:S01]  /*0070*/  CS2R R10, SRZ ;  /* 0x00000000000a7805 */ /* 0x000fe2000001ff00 */
[----:B------:R-:W-:Y:S02]  /*0080*/  ULDC.64 UR4, c[0x0][0x208] ;  /* 0x0000820000047ab9 */ /* 0x000fe40000000a00 */
[----:B------:R-:W4:Y:S01]  /*0090*/  LDC.64 R20, c[0x0][0x218] ;  /* 0x00008600ff147b82 */ /* 0x000f220000000a00 */
[----:B------:R-:W-:-:S07]  /*00a0*/  MOV R14, RZ ;  /* 0x000000ff000e7202 */ /* 0x000fce0000000f00 */
[----:B------:R-:W5:Y:S01]  /*00b0*/  LDC.64 R26, c[0x0][0x220] ;  /* 0x00008800ff1a7b82 */ /* 0x000f620000000a00 */
[----:B------:R-:W-:Y:S02]  /*00c0*/  CS2R R22, SRZ ;  /* 0x0000000000167805 */ /* 0x000fe4000001ff00 */
[----:B------:R-:W-:-:S05]  /*00d0*/  CS2R R18, SRZ ;  /* 0x0000000000127805 */ /* 0x000fca000001ff00 */
[----:B------:R-:W5:Y:S01]  /*00e0*/  LDC.64 R30, c[0x0][0x230] ;  /* 0x00008c00ff1e7b82 */ /* 0x000f620000000a00 */
[----:B-1----:R-:W-:-:S04]  /*00f0*/  SHF.L.U32 R0, R0, 0x2, RZ ;  /* 0x0000000200007819 */ /* 0x002fc800000006ff */
[----:B------:R-:W-:-:S04]  /*0100*/  LOP3.LUT R0, R0, 0x1fc, RZ, 0xc0, !PT ;  /* 0x000001fc00007812 */ /* 0x000fc800078ec0ff */
[----:B---3--:R-:W-:-:S04]  /*0110*/  LEA R3, R3, R0, 0xa ;  /* 0x0000000003037211 */ /* 0x008fc800078e50ff */
[C---:B------:R-:W-:Y:S01]  /*0120*/  ISETP.GE.AND P1, PT, R3.reuse, 0x2ae00, PT ;  /* 0x0002ae000300780c */ /* 0x040fe20003f26270 */
[----:B------:R-:W-:-:S04]  /*0130*/  IMAD.HI R0, R3, -0x6db6db6d, R2 ;  /* 0x9249249303007827 */ /* 0x000fc800078e0202 */
[----:B--2---:R-:W-:Y:S01]  /*0140*/  IMAD.WIDE R24, R3, 0x4, R24 ;  /* 0x0000000403187825 */ /* 0x004fe200078e0218 */
[----:B------:R-:W-:-:S04]  /*0150*/  SHF.R.U32.HI R5, RZ, 0x1f, R0 ;  /* 0x0000001fff057819 */ /* 0x000fc80000011600 */
[----:B------:R-:W-:Y:S02]  /*0160*/  LEA.HI.SX32 R2, R0, R5, 0x19 ;  /* 0x0000000500027211 */ /* 0x000fe400078fcaff */
[----:B------:R-:W-:Y:S01]  /*0170*/  CS2R R4, SRZ ;  /* 0x0000000000047805 */ /* 0x000fe2000001ff00 */
[----:B------:R-:W2:Y:S02]  /*0180*/  @!P1 LDG.E.128 R8, desc[UR4][R24.64] ;  /* 0x0000000418089981 */ /* 0x000ea4000c1e1d00 */
[----:B------:R-:W-:-:S04]  /*0190*/  IMAD R0, R2, -0xe0, R3 ;  /* 0xffffff2002007824 */ /* 0x000fc800078e0203 */
[----:B----4-:R-:W-:-:S05]  /*01a0*/  IMAD.WIDE R12, R0, 0x4, R20 ;  /* 0x00000004000c7825 */ /* 0x010fca00078e0214 */
[----:B------:R1:W2:Y:S01]  /*01b0*/  @!P1 LDG.E.EL.128 R4, desc[UR4][R12.64] ;  /* 0x000000040c049981 */ /* 0x0002a2000c2e1d00 */
[----:B------:R-:W-:-:S05]  /*01c0*/  IADD3 R15, R3, 0x200, RZ ;  /* 0x00000200030f7810 */ /* 0x000fca0007ffe0ff */
[----:B------:R-:W-:-:S05]  /*01d0*/  IMAD.HI R2, R15, -0x6db6db6d, R14 ;  /* 0x924924930f027827 */ /* 0x000fca00078e020e */
[----:B------:R-:W-:-:S04]  /*01e0*/  SHF.R.U32.HI R17, RZ, 0x1f, R2 ;  /* 0x0000001fff117819 */ /* 0x000fc80000011602 */
[----:B------:R-:W-:Y:S02]  /*01f0*/  LEA.HI.SX32 R17, R2, R17, 0x19 ;  /* 0x0000001102117211 */ /* 0x000fe400078fcaff */
[----:B------:R-:W-:-:S03]  /*0200*/  ISETP.GE.AND P0, PT, R15, 0x2ae00, PT ;  /* 0x0002ae000f00780c */ /* 0x000fc60003f06270 */
[----:B------:R-:W-:Y:S01]  /*0210*/  IMAD R2, R17, -0xe0, R15 ;  /* 0xffffff2011027824 */ /* 0x000fe200078e020f */
[----:B------:R-:W-:Y:S01]  /*0220*/  HFMA2.MMA R15, -RZ, RZ, 0, 0 ;  /* 0x00000000ff0f7435 */ /* 0x000fe200000001ff */
[----:B-1----:R-:W-:Y:S02]  /*0230*/  CS2R R12, SRZ ;  /* 0x00000000000c7805 */ /* 0x002fe4000001ff00 */
[----:B------:R-:W-:Y:S01]  /*0240*/  IMAD.WIDE R28, R2, 0x4, R20 ;  /* 0x00000004021c7825 */ /* 0x000fe200078e0214 */
[----:B------:R-:W-:-:S06]  /*0250*/  CS2R R20, SRZ ;  /* 0x0000000000147805 */ /* 0x000fcc000001ff00 */
[----:B------:R1:W3:Y:S02]  /*0260*/  @!P0 LDG.E.128 R20, desc[UR4][R24.64+0x800] ;  /* 0x0008000418148981 */ /* 0x0002e4000c1e1d00 */
[----:B-1----:R-:W-:Y:S02]  /*0270*/  CS2R R24, SRZ ;  /* 0x0000000000187805 */ /* 0x002fe4000001ff00 */
[----:B------:R-:W-:-:S06]  /*0280*/  CS2R R16, SRZ ;  /* 0x0000000000107805 */ /* 0x000fcc000001ff00 */
[----:B------:R-:W3:Y:S01]  /*0290*/  @!P0 LDG.E.EL.128 R16, desc[UR4][R28.64] ;  /* 0x000000041c108981 */ /* 0x000ee2000c2e1d00 */
[----:B--2---:R-:W-:Y:S01]  /*02a0*/  FADD R4, -R4, R8 ;  /* 0x0000000804047221 */ /* 0x004fe20000000100 */
[----:B------:R-:W-:Y:S01]  /*02b0*/  FADD R5, -R5, R9 ;  /* 0x0000000905057221 */ /* 0x000fe20000000100 */
[----:B-----5:R-:W-:-:S05]  /*02c0*/  IMAD.WIDE R8, R0, 0x4, R26 ;  /* 0x0000000400087825 */ /* 0x020fca00078e021a */
[----:B------:R1:W2:Y:S02]  /*02d0*/  @!P1 LDG.E.EL.128 R12, desc[UR4][R8.64] ;  /* 0x00000004080c9981 */ /* 0x0002a4000c2e1d00 */
[----:B-1----:R-:W-:Y:S01]  /*02e0*/  IMAD.WIDE R8, R2, 0x4, R26 ;  /* 0x0000000402087825 */ /* 0x002fe200078e021a */
[----:B------:R-:W-:-:S06]  /*02f0*/  CS2R R26, SRZ ;  /* 0x00000000001a7805 */ /* 0x000fcc000001ff00 */
[----:B------:R1:W4:Y:S01]  /*0300*/  @!P0 LDG.E.EL.128 R24, desc[UR4][R8.64] ;  /* 0x0000000408188981 */ /* 0x000322000c2e1d00 */
[----:B------:R-:W-:Y:S01]  /*0310*/  FADD R6, -R6, R10 ;  /* 0x0000000a06067221 */ /* 0x000fe20000000100 */
[----:B------:R-:W-:Y:S01]  /*0320*/  FADD R7, -R7, R11 ;  /* 0x0000000b07077221 */ /* 0x000fe20000000100 */
[----:B---3--:R-:W-:Y:S01]  /*0330*/  FADD R23, -R19, R23 ;  /* 0x0000001713177221 */ /* 0x008fe20000000100 */
[----:B------:R-:W-:Y:S01]  /*0340*/  FADD R17, -R17, R21 ;  /* 0x0000001511117221 */ /* 0x000fe20000000100 */
[----:B------:R-:W-:Y:S01]  /*0350*/  FADD R16, -R16, R20 ;  /* 0x0000001410107221 */ /* 0x000fe20000000100 */
[----:B------:R-:W-:Y:S01]  /*0360*/  FADD R18, -R18, R22 ;  /* 0x0000001612127221 */ /* 0x000fe20000000100 */
[----:B--2---:R-:W-:-:S04]  /*0370*/  FADD R28, R12, 9.9999997473787516356e-06 ;  /* 0x3727c5ac0c1c7421 */ /* 0x004fc80000000000 */
[----:B-1----:R-:W1:Y:S01]  /*0380*/  MUFU.SQRT R8, R28 ;  /* 0x0000001c00087308 */ /* 0x002e620000002000 */
[----:B------:R-:W-:Y:S01]  /*0390*/  FADD R29, R13, 9.9999997473787516356e-06 ;  /* 0x3727c5ac0d1d7421 */ /* 0x000fe20000000000 */
[----:B------:R-:W-:Y:S01]  /*03a0*/  FADD R10, R14, 9.9999997473787516356e-06 ;  /* 0x3727c5ac0e0a7421 */ /* 0x000fe20000000000 */
[----:B------:R-:W-:-:S05]  /*03b0*/  FADD R15, R15, 9.9999997473787516356e-06 ;  /* 0x3727c5ac0f0f7421 */ /* 0x000fca0000000000 */
[----:B------:R-:W2:Y:S08]  /*03c0*/  MUFU.SQRT R9, R29 ;  /* 0x0000001d00097308 */ /* 0x000eb00000002000 */
[----:B------:R-:W3:Y:S01]  /*03d0*/  MUFU.SQRT R10, R10 ;  /* 0x0000000a000a7308 */ /* 0x000ee20000002000 */
[C---:B-1----:R-:W-:Y:S02]  /*03e0*/  FSETP.GT.AND P4, PT, R8.reuse, 8.50705917302346158658e+37, PT ;  /* 0x7e8000000800780b */ /* 0x042fe40003f84000 */
[----:B------:R-:W-:-:S05]  /*03f0*/  FSETP.GEU.AND P2, PT, R8, 1.175494350822287508e-38, PT ;  /* 0x008000000800780b */ /* 0x000fca0003f4e000 */
[----:B------:R1:W5:Y:S01]  /*0400*/  MUFU.SQRT R12, R15 ;  /* 0x0000000f000c7308 */ /* 0x0003620000002000 */
[----:B----4-:R-:W-:Y:S01]  /*0410*/  FADD R25, R25, 9.9999997473787516356e-06 ;  /* 0x3727c5ac19197421 */ /* 0x010fe20000000000 */
[----:B--2---:R-:W-:Y:S01]  /*0420*/  FSETP.GT.AND P5, PT, R9, 8.50705917302346158658e+37, PT ;  /* 0x7e8000000900780b */ /* 0x004fe20003fa4000 */
[----:B------:R-:W-:Y:S01]  /*0430*/  FADD R24, R24, 9.9999997473787516356e-06 ;  /* 0x3727c5ac18187421 */ /* 0x000fe20000000000 */
[----:B------:R-:W-:Y:S01]  /*0440*/  FADD R26, R26, 9.9999997473787516356e-06 ;  /* 0x3727c5ac1a1a7421 */ /* 0x000fe20000000000 */
[----:B-1----:R-:W-:-:S03]  /*0450*/  MOV R15, 0x3e800000 ;  /* 0x3e800000000f7802 */ /* 0x002fc60000000f00 */
[----:B------:R1:W2:Y:S01]  /*0460*/  MUFU.SQRT R14, R25 ;  /* 0x00000019000e7308 */ /* 0x0002a20000002000 */
[----:B---3--:R-:W-:Y:S01]  /*0470*/  FSETP.GT.AND P3, PT, R10, 8.50705917302346158658e+37, PT ;  /* 0x7e8000000a00780b */ /* 0x008fe20003f64000 */
[----:B------:R-:W-:Y:S01]  /*0480*/  @P4 FMUL R8, R8, 0.25 ;  /* 0x3e80000008084820 */ /* 0x000fe20000400000 */
[----:B-1----:R-:W-:-:S05]  /*0490*/  FSEL R25, R15, 1, P4 ;  /* 0x3f8000000f197808 */ /* 0x002fca0002000000 */
[----:B------:R-:W1:Y:S01]  /*04a0*/  MUFU.SQRT R13, R24 ;  /* 0x00000018000d7308 */ /* 0x000e620000002000 */
[----:B------:R-:W-:Y:S01]  /*04b0*/  FSETP.GEU.AND P4, PT, R9, 1.175494350822287508e-38, PT ;  /* 0x008000000900780b */ /* 0x000fe20003f8e000 */
[----:B------:R-:W-:Y:S01]  /*04c0*/  @!P2 FMUL R8, R8, 16777216 ;  /* 0x4b8000000808a820 */ /* 0x000fe20000400000 */
[----:B-----5:R-:W-:-:S05]  /*04d0*/  FSETP.GT.AND P6, PT, R12, 8.50705917302346158658e+37, PT ;  /* 0x7e8000000c00780b */ /* 0x020fca0003fc4000 */
[----:B------:R-:W3:Y:S01]  /*04e0*/  MUFU.SQRT R11, R26 ;  /* 0x0000001a000b7308 */ /* 0x000ee20000002000 */
[----:B------:R-:W-:Y:S01]  /*04f0*/  @P5 FMUL R9, R9, 0.25 ;  /* 0x3e80000009095820 */ /* 0x000fe20000400000 */
[----:B------:R-:W-:Y:S01]  /*0500*/  FADD R27, R27, 9.9999997473787516356e-06 ;  /* 0x3727c5ac1b1b7421 */ /* 0x000fe20000000000 */
[----:B------:R-:W-:-:S05]  /*0510*/  FSEL R19, R15, 1, P3 ;  /* 0x3f8000000f137808 */ /* 0x000fca0001800000 */
[----:B------:R4:W5:Y:S01]  /*0520*/  MUFU.RCP R24, R8 ;  /* 0x0000000800187308 */ /* 0x0009620000001000 */
[----:B------:R-:W-:Y:S01]  /*0530*/  @!P4 FMUL R9, R9, 16777216 ;  /* 0x4b8000000909c820 */ /* 0x000fe20000400000 */
[----:B------:R-:W-:Y:S01]  /*0540*/  @!P2 FMUL R25, R25, 16777216 ;  /* 0x4b8000001919a820 */ /* 0x000fe20000400000 */
[----:B----4-:R-:W-:Y:S02]  /*0550*/  FSEL R8, R15, 1, P5 ;  /* 0x3f8000000f087808 */ /* 0x010fe40002800000 */
[C---:B------:R-:W-:Y:S01]  /*0560*/  FSETP.GEU.AND P5, PT, R10.reuse, 1.175494350822287508e-38, PT ;  /* 0x008000000a00780b */ /* 0x040fe20003fae000 */
[----:B------:R-:W-:Y:S01]  /*0570*/  @P3 FMUL R10, R10, 0.25 ;  /* 0x3e8000000a0a3820 */ /* 0x000fe20000400000 */
[----:B------:R-:W-:Y:S01]  /*0580*/  FSETP.GEU.AND P3, PT, R12, 1.175494350822287508e-38, PT ;  /* 0x008000000c00780b */ /* 0x000fe20003f6e000 */
[----:B------:R-:W4:Y:S01]  /*0590*/  MUFU.SQRT R21, R27 ;  /* 0x0000001b00157308 */ /* 0x000f220000002000 */
[----:B------:R-:W-:Y:S01]  /*05a0*/  @!P4 FMUL R8, R8, 16777216 ;  /* 0x4b8000000808c820 */ /* 0x000fe20000400000 */
[----:B--2---:R-:W-:Y:S01]  /*05b0*/  FSETP.GT.AND P4, PT, R14, 8.50705917302346158658e+37, PT ;  /* 0x7e8000000e00780b */ /* 0x004fe20003f84000 */
[----:B------:R-:W-:Y:S01]  /*05c0*/  @P6 FMUL R12, R12, 0.25 ;  /* 0x3e8000000c0c6820 */ /* 0x000fe20000400000 */
[----:B-1----:R-:W-:-:S02]  /*05d0*/  FSETP.GT.AND P2, PT, R13, 8.50705917302346158658e+37, PT ;  /* 0x7e8000000d00780b */ /* 0x002fc40003f44000 */
[----:B------:R-:W-:Y:S02]  /*05e0*/  FSEL R20, R15, 1, P6 ;  /* 0x3f8000000f147808 */ /* 0x000fe40003000000 */
[----:B---3--:R-:W-:Y:S01]  /*05f0*/  FSETP.GT.AND P6, PT, R11, 8.50705917302346158658e+37, PT ;  /* 0x7e8000000b00780b */ /* 0x008fe20003fc4000 */
[----:B-----5:R-:W-:Y:S01]  /*0600*/  FMUL R24, R24, R25 ;  /* 0x0000001918187220 */ /* 0x020fe20000400000 */
[----:B------:R-:W-:Y:S02]  /*0610*/  @!P5 FMUL R10, R10, 16777216 ;  /* 0x4b8000000a0ad820 */ /* 0x000fe40000400000 */
[----:B------:R-:W-:Y:S01]  /*0620*/  @!P3 FMUL R12, R12, 16777216 ;  /* 0x4b8000000c0cb820 */ /* 0x000fe20000400000 */
[----:B------:R-:W-:Y:S01]  /*0630*/  @!P3 FMUL R20, R20, 16777216 ;  /* 0x4b8000001414b820 */ /* 0x000fe20000400000 */
[C---:B------:R-:W-:Y:S01]  /*0640*/  FSETP.GEU.AND P3, PT, R14.reuse, 1.175494350822287508e-38, PT ;  /* 0x008000000e00780b */ /* 0x040fe20003f6e000 */
[----:B------:R-:W-:Y:S01]  /*0650*/  @!P5 FMUL R19, R19, 16777216 ;  /* 0x4b8000001313d820 */ /* 0x000fe20000400000 */
[----:B------:R-:W-:Y:S01]  /*0660*/  @P4 FMUL R14, R14, 0.25 ;  /* 0x3e8000000e0e4820 */ /* 0x000fe20000400000 */
[----:B------:R-:W-:-:S02]  /*0670*/  FSEL R26, R15, 1, P4 ;  /* 0x3f8000000f1a7808 */ /* 0x000fc40002000000 */
[C---:B------:R-:W-:Y:S01]  /*0680*/  FSETP.GEU.AND P5, PT, R13.reuse, 1.175494350822287508e-38, PT ;  /* 0x008000000d00780b */ /* 0x040fe20003fae000 */
[----:B------:R-:W-:Y:S01]  /*0690*/  @P2 FMUL R13, R13, 0.25 ;  /* 0x3e8000000d0d2820 */ /* 0x000fe20000400000 */
[----:B----4-:R-:W-:Y:S02]  /*06a0*/  FSETP.GT.AND P4, PT, R21, 8.50705917302346158658e+37, PT ;  /* 0x7e8000001500780b */ /* 0x010fe40003f84000 */
[----:B------:R-:W-:Y:S02]  /*06b0*/  FSEL R25, R15, 1, P2 ;  /* 0x3f8000000f197808 */ /* 0x000fe40001000000 */
[C---:B------:R-:W-:Y:S01]  /*06c0*/  FSETP.GEU.AND P2, PT, R11.reuse, 1.175494350822287508e-38, PT ;  /* 0x008000000b00780b */ /* 0x040fe20003f4e000 */
[----:B------:R-:W-:Y:S01]  /*06d0*/  @P6 FMUL R11, R11, 0.25 ;  /* 0x3e8000000b0b6820 */ /* 0x000fe20000400000 */
[----:B------:R-:W-:Y:S02]  /*06e0*/  FSEL R27, R15, 1, P6 ;  /* 0x3f8000000f1b7808 */ /* 0x000fe40003000000 */
[C---:B------:R-:W-:Y:S01]  /*06f0*/  FSETP.GEU.AND P6, PT, R21.reuse, 1.175494350822287508e-38, PT ;  /* 0x008000001500780b */ /* 0x040fe20003fce000 */
[----:B------:R-:W1:Y:S04]  /*0700*/  MUFU.RCP R9, R9 ;  /* 0x0000000900097308 */ /* 0x000e680000001000 */
[----:B------:R-:W-:-:S04]  /*0710*/  @P4 FMUL R21, R21, 0.25 ;  /* 0x3e80000015154820 */ /* 0x000fc80000400000 */
[----:B------:R-:W2:Y:S04]  /*0720*/  MUFU.RCP R22, R10 ;  /* 0x0000000a00167308 */ /* 0x000ea80000001000 */
[----:B------:R-:W-:-:S04]  /*0730*/  @!P6 FMUL R21, R21, 16777216 ;  /* 0x4b8000001515e820 */ /* 0x000fc80000400000 */
[----:B------:R1:W-:Y:S01]  /*0740*/  MUFU.RCP R10, R21 ;  /* 0x00000015000a7308 */ /* 0x0003e20000001000 */
[----:B------:R-:W-:Y:S01]  /*0750*/  @!P2 FMUL R11, R11, 16777216 ;  /* 0x4b8000000b0ba820 */ /* 0x000fe20000400000 */
[----:B-1----:R-:W-:Y:S02]  /*0760*/  FMUL R21, R9, R8 ;  /* 0x0000000809157220 */ /* 0x002fe40000400000 */
[----:B------:R-:W1:Y:S04]  /*0770*/  LDC.64 R8, c[0x0][0x228] ;  /* 0x00008a00ff087b82 */ /* 0x000e680000000a00 */
[----:B------:R-:W3:Y:S01]  /*0780*/  MUFU.RCP R29, R12 ;  /* 0x0000000c001d7308 */ /* 0x000ee20000001000 */
[----:B------:R-:W-:Y:S01]  /*0790*/  @!P3 FMUL R14, R14, 16777216 ;  /* 0x4b8000000e0eb820 */ /* 0x000fe20000400000 */
[----:B------:R-:W-:-:S06]  /*07a0*/  FSEL R15, R15, 1, P4 ;  /* 0x3f8000000f0f7808 */ /* 0x000fcc0002000000 */
[----:B------:R-:W4:Y:S01]  /*07b0*/  MUFU.RCP R11, R11 ;  /* 0x0000000b000b7308 */ /* 0x000f220000001000 */
[----:B------:R-:W-:Y:S01]  /*07c0*/  @!P6 FMUL R15, R15, 16777216 ;  /* 0x4b8000000f0fe820 */ /* 0x000fe20000400000 */
[----:B--2---:R-:W-:Y:S01]  /*07d0*/  FMUL R19, R22, R19 ;  /* 0x0000001316137220 */ /* 0x004fe20000400000 */
[----:B------:R-:W-:-:S05]  /*07e0*/  @!P2 FMUL R27, R27, 16777216 ;  /* 0x4b8000001b1ba820 */ /* 0x000fca0000400000 */
[----:B------:R-:W2:Y:S01]  /*07f0*/  MUFU.RCP R14, R14 ;  /* 0x0000000e000e7308 */ /* 0x000ea20000001000 */
[----:B---3--:R-:W-:Y:S01]  /*0800*/  FMUL R20, R29, R20 ;  /* 0x000000141d147220 */ /* 0x008fe20000400000 */
[----:B------:R-:W-:Y:S01]  /*0810*/  FMUL R10, R10, R15 ;  /* 0x0000000f0a0a7220 */ /* 0x000fe20000400000 */
[----:B------:R-:W-:Y:S01]  /*0820*/  FMUL R12, R19, R6 ;  /* 0x00000006130c7220 */ /* 0x000fe20000400000 */
[----:B------:R-:W-:Y:S01]  /*0830*/  FMUL R19, R21, R5 ;  /* 0x0000000515137220 */ /* 0x000fe20000400000 */
[----:B------:R-:W-:Y:S01]  /*0840*/  FMUL R20, R20, R7 ;  /* 0x0000000714147220 */ /* 0x000fe20000400000 */
[----:B------:R-:W-:Y:S01]  /*0850*/  FMUL R24, R24, R4 ;  /* 0x0000000418187220 */ /* 0x000fe20000400000 */
[----:B----4-:R-:W-:Y:S01]  /*0860*/  FMUL R27, R11, R27 ;  /* 0x0000001b0b1b7220 */ /* 0x010fe20000400000 */
[----:B------:R-:W-:Y:S01]  /*0870*/  FMUL R28, R10, R23 ;  /* 0x000000170a1c7220 */ /* 0x000fe20000400000 */
[----:B------:R-:W-:Y:S02]  /*0880*/  CS2R R4, SRZ ;  /* 0x0000000000047805 */ /* 0x000fe4000001ff00 */
[----:B------:R-:W-:Y:S01]  /*0890*/  CS2R R6, SRZ ;  /* 0x0000000000067805 */ /* 0x000fe2000001ff00 */
[----:B-1----:R-:W-:-:S04]  /*08a0*/  IMAD.WIDE R10, R0, 0x4, R8 ;  /* 0x00000004000a7825 */ /* 0x002fc800078e0208 */
[----:B------:R-:W-:Y:S01]  /*08b0*/  @!P3 FMUL R26, R26, 16777216 ;  /* 0x4b8000001a1ab820 */ /* 0x000fe20000400000 */
[----:B------:R-:W-:Y:S01]  /*08c0*/  IMAD.WIDE R22, R2, 0x4, R8 ;  /* 0x0000000402167825 */ /* 0x000fe200078e0208 */
[----:B------:R1:W3:Y:S03]  /*08d0*/  @!P1 LDG.E.EL.128 R4, desc[UR4][R10.64] ;  /* 0x000000040a049981 */ /* 0x0002e6000c2e1d00 */
[----:B--2---:R-:W-:Y:S01]  /*08e0*/  FMUL R26, R14, R26 ;  /* 0x0000001a0e1a7220 */ /* 0x004fe20000400000 */
[----:B------:R-:W-:Y:S01]  /*08f0*/  CS2R R8, SRZ ;  /* 0x0000000000087805 */ /* 0x000fe2000001ff00 */
[----:B0-----:R-:W-:Y:S01]  /*0900*/  IMAD.WIDE R14, R0, 0x4, R30 ;  /* 0x00000004000e7825 */ /* 0x001fe200078e021e */
[----:B-1----:R-:W-:-:S06]  /*0910*/  CS2R R10, SRZ ;  /* 0x00000000000a7805 */ /* 0x002fcc000001ff00 */
[----:B------:R0:W3:Y:S01]  /*0920*/  @!P1 LDG.E.EL.128 R8, desc[UR4][R14.64] ;  /* 0x000000040e089981 */ /* 0x0000e2000c2e1d00 */
[----:B------:R-:W-:-:S06]  /*0930*/  @!P5 FMUL R13, R13, 16777216 ;  /* 0x4b8000000d0dd820 */ /* 0x000fcc0000400000 */
[----:B------:R-:W1:Y:S01]  /*0940*/  MUFU.RCP R13, R13 ;  /* 0x0000000d000d7308 */ /* 0x000e620000001000 */
[----:B------:R-:W-:Y:S01]  /*0950*/  @!P5 FMUL R25, R25, 16777216 ;  /* 0x4b8000001919d820 */ /* 0x000fe20000400000 */
[----:B0-----:R-:W-:Y:S01]  /*0960*/  CS2R R14, SRZ ;  /* 0x00000000000e7805 */ /* 0x001fe2000001ff00 */
[----:B------:R-:W-:-:S04]  /*0970*/  IMAD.WIDE R30, R2, 0x4, R30 ;  /* 0x00000004021e7825 */ /* 0x000fc800078e021e */
[----:B-1----:R-:W-:Y:S01]  /*0980*/  FMUL R25, R13, R25 ;  /* 0x000000190d197220 */ /* 0x002fe20000400000 */
[----:B---3--:R-:W-:Y:S01]  /*0990*/  FFMA R6, R12, R6, R10 ;  /* 0x000000060c067223 */ /* 0x008fe2000000000a */
[----:B------:R-:W-:Y:S01]  /*09a0*/  CS2R R12, SRZ ;  /* 0x00000000000c7805 */ /* 0x000fe2000001ff00 */
[----:B------:R-:W-:Y:S01]  /*09b0*/  FFMA R7, R20, R7, R11 ;  /* 0x0000000714077223 */ /* 0x000fe2000000000b */
[----:B------:R-:W-:Y:S01]  /*09c0*/  CS2R R20, SRZ ;  /* 0x0000000000147805 */ /* 0x000fe2000001ff00 */
[----:B------:R-:W0:Y:S03]  /*09d0*/  LDC.64 R10, c[0x0][0x238] ;  /* 0x00008e00ff0a7b82 */ /* 0x000e260000000a00 */
[----:B------:R1:W2:Y:S02]  /*09e0*/  @!P0 LDG.E.EL.128 R12, desc[UR4][R22.64] ;  /* 0x00000004160c8981 */ /* 0x0002a4000c2e1d00 */
[----:B-1----:R-:W-:-:S06]  /*09f0*/  CS2R R22, SRZ ;  /* 0x0000000000167805 */ /* 0x002fcc000001ff00 */
[----:B------:R-:W2:Y:S01]  /*0a00*/  @!P0 LDG.E.EL.128 R20, desc[UR4][R30.64] ;  /* 0x000000041e148981 */ /* 0x000ea2000c2e1d00 */
[----:B------:R-:W-:Y:S01]  /*0a10*/  FFMA R5, R19, R5, R9 ;  /* 0x0000000513057223 */ /* 0x000fe20000000009 */
[----:B------:R-:W-:Y:S01]  /*0a20*/  FFMA R4, R24, R4, R8 ;  /* 0x0000000418047223 */ /* 0x000fe20000000008 */
[----:B------:R-:W-:Y:S01]  /*0a30*/  FSETP.GEU.AND P2, PT, R7, RZ, PT ;  /* 0x000000ff0700720b */ /* 0x000fe20003f4e000 */
[----:B------:R-:W-:Y:S01]  /*0a40*/  FMUL R27, R27, R18 ;  /* 0x000000121b1b7220 */ /* 0x000fe20000400000 */
[----:B------:R-:W-:Y:S01]  /*0a50*/  FSETP.GEU.AND P3, PT, R6, RZ, PT ;  /* 0x000000ff0600720b */ /* 0x000fe20003f6e000 */
[----:B------:R-:W-:Y:S01]  /*0a60*/  FMUL R26, R26, R17 ;  /* 0x000000111a1a7220 */ /* 0x000fe20000400000 */
[----:B------:R-:W-:Y:S01]  /*0a70*/  FSETP.GEU.AND P4, PT, R5, RZ, PT ;  /* 0x000000ff0500720b */ /* 0x000fe20003f8e000 */
[----:B------:R-:W-:Y:S01]  /*0a80*/  FMUL R25, R25, R16 ;  /* 0x0000001019197220 */ /* 0x000fe20000400000 */
[----:B------:R-:W-:Y:S01]  /*0a90*/  FSETP.GEU.AND P5, PT, R4, RZ, PT ;  /* 0x000000ff0400720b */ /* 0x000fe20003fae000 */
[----:B0-----:R-:W-:Y:S01]  /*0aa0*/  IMAD.WIDE R10, R3, 0x4, R10 ;  /* 0x00000004030a7825 */ /* 0x001fe200078e020a */
[----:B------:R-:W-:-:S02]  /*0ab0*/  SEL R7, R7, RZ, P2 ;  /* 0x000000ff07077207 */ /* 0x000fc40001000000 */
[----:B------:R-:W-:Y:S02]  /*0ac0*/  SEL R6, R6, RZ, P3 ;  /* 0x000000ff06067207 */ /* 0x000fe40001800000 */
[----:B------:R-:W-:Y:S02]  /*0ad0*/  SEL R5, R5, RZ, P4 ;  /* 0x000000ff05057207 */ /* 0x000fe40002000000 */
[----:B------:R-:W-:-:S05]  /*0ae0*/  SEL R4, R4, RZ, P5 ;  /* 0x000000ff04047207 */ /* 0x000fca0002800000 */
[----:B------:R0:W-:Y:S01]  /*0af0*/  @!P1 STG.E.128 desc[UR4][R10.64], R4 ;  /* 0x000000040a009986 */ /* 0x0001e2000c101d04 */
[----:B--2---:R-:W-:Y:S01]  /*0b00*/  FFMA R15, R28, R15, R23 ;  /* 0x0000000f1c0f7223 */ /* 0x004fe20000000017 */
[----:B------:R-:W-:Y:S01]  /*0b10*/  FFMA R14, R27, R14, R22 ;  /* 0x0000000e1b0e7223 */ /* 0x000fe20000000016 */
[----:B------:R-:W-:Y:S01]  /*0b20*/  FFMA R13, R26, R13, R21 ;  /* 0x0000000d1a0d7223 */ /* 0x000fe20000000015 */
[----:B------:R-:W-:Y:S02]  /*0b30*/  FFMA R12, R25, R12, R20 ;  /* 0x0000000c190c7223 */ /* 0x000fe40000000014 */
[----:B------:R-:W-:Y:S02]  /*0b40*/  FSETP.GEU.AND P1, PT, R15, RZ, PT ;  /* 0x000000ff0f00720b */ /* 0x000fe40003f2e000 */
[----:B------:R-:W-:Y:S02]  /*0b50*/  FSETP.GEU.AND P2, PT, R14, RZ, PT ;  /* 0x000000ff0e00720b */ /* 0x000fe40003f4e000 */
[----:B------:R-:W-:-:S02]  /*0b60*/  FSETP.GEU.AND P3, PT, R13, RZ, PT ;  /* 0x000000ff0d00720b */ /* 0x000fc40003f6e000 */
[----:B------:R-:W-:Y:S02]  /*0b70*/  FSETP.GEU.AND P4, PT, R12, RZ, PT ;  /* 0x000000ff0c00720b */ /* 0x000fe40003f8e000 */
[----:B------:R-:W-:Y:S02]  /*0b80*/  SEL R15, R15, RZ, P1 ;  /* 0x000000ff0f0f7207 */ /* 0x000fe40000800000 */
[----:B------:R-:W-:Y:S02]  /*0b90*/  SEL R14, R14, RZ, P2 ;  /* 0x000000ff0e0e7207 */ /* 0x000fe40001000000 */
[----:B------:R-:W-:Y:S02]  /*0ba0*/  SEL R13, R13, RZ, P3 ;  /* 0x000000ff0d0d7207 */ /* 0x000fe40001800000 */
[----:B------:R-:W-:Y:S01]  /*0bb0*/  SEL R12, R12, RZ, P4 ;  /* 0x000000ff0c0c7207 */ /* 0x000fe20002000000 */
[----:B0-----:R-:W-:Y:S06]  /*0bc0*/  @P0 EXIT ;  /* 0x000000000000094d */ /* 0x001fec0003800000 */
[----:B------:R-:W-:Y:S01]  /*0bd0*/  STG.E.128 desc[UR4][R10.64+0x800], R12 ;  /* 0x0008000c0a007986 */ /* 0x000fe2000c101d04 */
[----:B------:R-:W-:Y:S05]  /*0be0*/  EXIT ;  /* 0x000000000000794d */ /* 0x000fea0003800000 */
.L_x_0:
[----:B------:R-:W-:-:S00]  /*0bf0*/  BRA `(.L_x_0) ;  /* 0xfffffffc00fc7947 */ /* 0x000fc0000383ffff */
[----:B------:R-:W-:-:S00]  /*0c00*/  NOP ;  /* 0x0000000000007918 */ /* 0x000fc00000000000 */
[----:B------:R-:W-:-:S00]  /*0c10*/  NOP ;  /* 0x0000000000007918 */ /* 0x000fc00000000000 */
[----:B------:R-:W-:-:S00]  /*0c20*/  NOP ;  /* 0x0000000000007918 */ /* 0x000fc00000000000 */
[----:B------:R-:W-:-:S00]  /*0c30*/  NOP ;  /* 0x0000000000007918 */ /* 0x000fc00000000000 */
[----:B------:R-:W-:-:S00]  /*0c40*/  NOP ;  /* 0x0000000000007918 */ /* 0x000fc00000000000 */
[----:B------:R-:W-:-:S00]  /*0c50*/  NOP ;  /* 0x0000000000007918 */ /* 0x000fc00000000000 */
[----:B------:R-:W-:-:S00]  /*0c60*/  NOP ;  /* 0x0000000000007918 */ /* 0x000fc00000000000 */
[----:B------:R-:W-:-:S00]  /*0c70*/  NOP ;  /* 0x0000000000007918 */ /* 0x000fc00000000000 */
.L_x_1:


//--------------------- .nv.global.init           --------------------------
	.section	.nv.global.init,"aw",@progbits
.nv.global.init:
	.type		_$_str,@object
	.size		_$_str,(_$_str_$_2 - _$_str)
_$_str:
        /*0000*/ 	.byte	0x5f, 0x5f, 0x43, 0x55, 0x44, 0x41, 0x5f, 0x46, 0x54, 0x5a, 0x00
	.type		_$_str_$_2,@object
	.size		_$_str_$_2,(.L_1 - _$_str_$_2)
_$_str_$_2:
        /*000b*/ 	.byte	0x5f, 0x5f, 0x43, 0x55, 0x44, 0x41, 0x5f, 0x50, 0x52, 0x45, 0x43, 0x5f, 0x53, 0x51, 0x52, 0x54
        /*001b*/ 	.byte	0x00
.L_1:


//--------------------- .nv.constant0.triton_poi_fused__native_batch_norm_legit_no_training_relu_50 --------------------------
	.section	.nv.constant0.triton_poi_fused__native_batch_norm_legit_no_training_relu_50,"a",@progbits
	.sectionflags	@""
	.align	4
.nv.constant0.triton_poi_fused__native_batch_norm_legit_no_training_relu_50:
	.zero		580
